//
// Generated by NVIDIA NVVM Compiler
//
// Compiler Build ID: CL-36424714
// Cuda compilation tools, release 13.0, V13.0.88
// Based on NVVM 20.0.0
//

.version 9.0
.target sm_100
.address_size 64

	// .globl	vertical_flip_kernel_shared
.extern .shared .align 16 .b8 tile[];

.visible .entry vertical_flip_kernel_shared(
	.param .u64 .ptr .align 1 vertical_flip_kernel_shared_param_0,
	.param .u64 .ptr .align 1 vertical_flip_kernel_shared_param_1,
	.param .u32 vertical_flip_kernel_shared_param_2,
	.param .u32 vertical_flip_kernel_shared_param_3,
	.param .u32 vertical_flip_kernel_shared_param_4
)
{
	.reg .pred 	%p<25>;
	.reg .b16 	%rs<45>;
	.reg .b32 	%r<108>;
	.reg .b64 	%rd<23>;

	ld.param.u64 	%rd5, [vertical_flip_kernel_shared_param_0];
	ld.param.u64 	%rd6, [vertical_flip_kernel_shared_param_1];
	ld.param.u32 	%r49, [vertical_flip_kernel_shared_param_2];
	ld.param.u32 	%r52, [vertical_flip_kernel_shared_param_3];
	ld.param.u32 	%r51, [vertical_flip_kernel_shared_param_4];
	cvta.to.global.u64 	%rd1, %rd5;
	cvta.to.global.u64 	%rd2, %rd6;
	mov.u32 	%r53, %tid.x;
	mov.u32 	%r54, %tid.y;
	mov.u32 	%r55, %ctaid.x;
	mov.u32 	%r56, %ntid.x;
	mad.lo.s32 	%r1, %r55, %r56, %r53;
	mov.u32 	%r57, %ctaid.y;
	mov.u32 	%r58, %ntid.y;
	mad.lo.s32 	%r59, %r57, %r58, %r54;
	mad.lo.s32 	%r60, %r54, %r56, %r53;
	mul.lo.s32 	%r3, %r51, %r60;
	setp.lt.s32 	%p2, %r1, %r49;
	setp.lt.s32 	%p3, %r59, %r52;
	and.pred  	%p1, %p2, %p3;
	not.pred 	%p4, %p1;
	setp.lt.s32 	%p5, %r51, 1;
	or.pred  	%p6, %p4, %p5;
	@%p6 bra 	$L__BB0_13;
	mad.lo.s32 	%r62, %r49, %r59, %r1;
	mul.lo.s32 	%r4, %r62, %r51;
	and.b32  	%r5, %r51, 15;
	setp.lt.u32 	%p7, %r51, 16;
	mov.b32 	%r97, 0;
	@%p7 bra 	$L__BB0_4;
	and.b32  	%r97, %r51, 2147483632;
	neg.s32 	%r95, %r97;
	add.s64 	%rd3, %rd1, 7;
	mov.u32 	%r63, tile;
	add.s32 	%r64, %r3, %r63;
	add.s32 	%r93, %r64, 7;
	mov.u32 	%r94, %r4;
$L__BB0_3:
	.pragma "nounroll";
	cvt.s64.s32 	%rd7, %r94;
	add.s64 	%rd8, %rd3, %rd7;
	ld.global.u8 	%rs1, [%rd8+-7];
	st.shared.u8 	[%r93+-7], %rs1;
	ld.global.u8 	%rs2, [%rd8+-6];
	st.shared.u8 	[%r93+-6], %rs2;
	ld.global.u8 	%rs3, [%rd8+-5];
	st.shared.u8 	[%r93+-5], %rs3;
	ld.global.u8 	%rs4, [%rd8+-4];
	st.shared.u8 	[%r93+-4], %rs4;
	ld.global.u8 	%rs5, [%rd8+-3];
	st.shared.u8 	[%r93+-3], %rs5;
	ld.global.u8 	%rs6, [%rd8+-2];
	st.shared.u8 	[%r93+-2], %rs6;
	ld.global.u8 	%rs7, [%rd8+-1];
	st.shared.u8 	[%r93+-1], %rs7;
	ld.global.u8 	%rs8, [%rd8];
	st.shared.u8 	[%r93], %rs8;
	ld.global.u8 	%rs9, [%rd8+1];
	st.shared.u8 	[%r93+1], %rs9;
	ld.global.u8 	%rs10, [%rd8+2];
	st.shared.u8 	[%r93+2], %rs10;
	ld.global.u8 	%rs11, [%rd8+3];
	st.shared.u8 	[%r93+3], %rs11;
	ld.global.u8 	%rs12, [%rd8+4];
	st.shared.u8 	[%r93+4], %rs12;
	ld.global.u8 	%rs13, [%rd8+5];
	st.shared.u8 	[%r93+5], %rs13;
	ld.global.u8 	%rs14, [%rd8+6];
	st.shared.u8 	[%r93+6], %rs14;
	ld.global.u8 	%rs15, [%rd8+7];
	st.shared.u8 	[%r93+7], %rs15;
	ld.global.u8 	%rs16, [%rd8+8];
	st.shared.u8 	[%r93+8], %rs16;
	add.s32 	%r95, %r95, 16;
	add.s32 	%r94, %r94, 16;
	add.s32 	%r93, %r93, 16;
	setp.ne.s32 	%p8, %r95, 0;
	@%p8 bra 	$L__BB0_3;
$L__BB0_4:
	setp.eq.s32 	%p9, %r5, 0;
	@%p9 bra 	$L__BB0_13;
	and.b32  	%r16, %r51, 7;
	setp.lt.u32 	%p10, %r5, 8;
	@%p10 bra 	$L__BB0_7;
	add.s32 	%r65, %r97, %r4;
	cvt.s64.s32 	%rd9, %r65;
	add.s64 	%rd10, %rd1, %rd9;
	ld.global.u8 	%rs17, [%rd10];
	add.s32 	%r66, %r97, %r3;
	mov.u32 	%r67, tile;
	add.s32 	%r68, %r67, %r66;
	st.shared.u8 	[%r68], %rs17;
	ld.global.u8 	%rs18, [%rd10+1];
	st.shared.u8 	[%r68+1], %rs18;
	ld.global.u8 	%rs19, [%rd10+2];
	st.shared.u8 	[%r68+2], %rs19;
	ld.global.u8 	%rs20, [%rd10+3];
	st.shared.u8 	[%r68+3], %rs20;
	ld.global.u8 	%rs21, [%rd10+4];
	st.shared.u8 	[%r68+4], %rs21;
	ld.global.u8 	%rs22, [%rd10+5];
	st.shared.u8 	[%r68+5], %rs22;
	ld.global.u8 	%rs23, [%rd10+6];
	st.shared.u8 	[%r68+6], %rs23;
	ld.global.u8 	%rs24, [%rd10+7];
	st.shared.u8 	[%r68+7], %rs24;
	add.s32 	%r97, %r97, 8;
$L__BB0_7:
	setp.eq.s32 	%p11, %r16, 0;
	@%p11 bra 	$L__BB0_13;
	and.b32  	%r19, %r51, 3;
	setp.lt.u32 	%p12, %r16, 4;
	@%p12 bra 	$L__BB0_10;
	add.s32 	%r69, %r97, %r4;
	cvt.s64.s32 	%rd11, %r69;
	add.s64 	%rd12, %rd1, %rd11;
	ld.global.u8 	%rs25, [%rd12];
	add.s32 	%r70, %r97, %r3;
	mov.u32 	%r71, tile;
	add.s32 	%r72, %r71, %r70;
	st.shared.u8 	[%r72], %rs25;
	ld.global.u8 	%rs26, [%rd12+1];
	st.shared.u8 	[%r72+1], %rs26;
	ld.global.u8 	%rs27, [%rd12+2];
	st.shared.u8 	[%r72+2], %rs27;
	ld.global.u8 	%rs28, [%rd12+3];
	st.shared.u8 	[%r72+3], %rs28;
	add.s32 	%r97, %r97, 4;
$L__BB0_10:
	setp.eq.s32 	%p13, %r19, 0;
	@%p13 bra 	$L__BB0_13;
	add.s32 	%r73, %r97, %r3;
	mov.u32 	%r74, tile;
	add.s32 	%r101, %r74, %r73;
	add.s32 	%r100, %r97, %r4;
	neg.s32 	%r99, %r19;
$L__BB0_12:
	.pragma "nounroll";
	cvt.s64.s32 	%rd13, %r100;
	add.s64 	%rd14, %rd1, %rd13;
	ld.global.u8 	%rs29, [%rd14];
	st.shared.u8 	[%r101], %rs29;
	add.s32 	%r101, %r101, 1;
	add.s32 	%r100, %r100, 1;
	add.s32 	%r99, %r99, 1;
	setp.ne.s32 	%p14, %r99, 0;
	@%p14 bra 	$L__BB0_12;
$L__BB0_13:
	bar.sync 	0;
	@%p4 bra 	$L__BB0_26;
	setp.lt.s32 	%p16, %r51, 1;
	not.b32 	%r75, %r59;
	add.s32 	%r31, %r52, %r75;
	@%p16 bra 	$L__BB0_26;
	mad.lo.s32 	%r77, %r31, %r49, %r1;
	mul.lo.s32 	%r32, %r77, %r51;
	and.b32  	%r33, %r51, 7;
	setp.lt.u32 	%p17, %r51, 8;
	mov.b32 	%r106, 0;
	@%p17 bra 	$L__BB0_18;
	and.b32  	%r106, %r51, 2147483640;
	neg.s32 	%r104, %r106;
	mov.u32 	%r78, tile;
	add.s32 	%r79, %r3, %r78;
	add.s32 	%r103, %r79, 3;
	add.s64 	%rd4, %rd2, 3;
	mov.u32 	%r102, %r32;
$L__BB0_17:
	.pragma "nounroll";
	cvt.s64.s32 	%rd15, %r102;
	add.s64 	%rd16, %rd4, %rd15;
	ld.shared.u8 	%rs30, [%r103+-3];
	st.global.u8 	[%rd16+-3], %rs30;
	ld.shared.u8 	%rs31, [%r103+-2];
	st.global.u8 	[%rd16+-2], %rs31;
	ld.shared.u8 	%rs32, [%r103+-1];
	st.global.u8 	[%rd16+-1], %rs32;
	ld.shared.u8 	%rs33, [%r103];
	st.global.u8 	[%rd16], %rs33;
	ld.shared.u8 	%rs34, [%r103+1];
	st.global.u8 	[%rd16+1], %rs34;
	ld.shared.u8 	%rs35, [%r103+2];
	st.global.u8 	[%rd16+2], %rs35;
	ld.shared.u8 	%rs36, [%r103+3];
	st.global.u8 	[%rd16+3], %rs36;
	ld.shared.u8 	%rs37, [%r103+4];
	st.global.u8 	[%rd16+4], %rs37;
	add.s32 	%r104, %r104, 8;
	add.s32 	%r103, %r103, 8;
	add.s32 	%r102, %r102, 8;
	setp.ne.s32 	%p18, %r104, 0;
	@%p18 bra 	$L__BB0_17;
$L__BB0_18:
	setp.eq.s32 	%p19, %r33, 0;
	@%p19 bra 	$L__BB0_26;
	and.b32  	%r44, %r51, 3;
	setp.lt.u32 	%p20, %r33, 4;
	@%p20 bra 	$L__BB0_21;
	add.s32 	%r80, %r106, %r3;
	mov.u32 	%r81, tile;
	add.s32 	%r82, %r81, %r80;
	ld.shared.u8 	%rs38, [%r82];
	add.s32 	%r83, %r106, %r32;
	cvt.s64.s32 	%rd17, %r83;
	add.s64 	%rd18, %rd2, %rd17;
	st.global.u8 	[%rd18], %rs38;
	ld.shared.u8 	%rs39, [%r82+1];
	st.global.u8 	[%rd18+1], %rs39;
	ld.shared.u8 	%rs40, [%r82+2];
	st.global.u8 	[%rd18+2], %rs40;
	ld.shared.u8 	%rs41, [%r82+3];
	st.global.u8 	[%rd18+3], %rs41;
	add.s32 	%r106, %r106, 4;
$L__BB0_21:
	setp.eq.s32 	%p21, %r44, 0;
	@%p21 bra 	$L__BB0_26;
	setp.eq.s32 	%p22, %r44, 1;
	@%p22 bra 	$L__BB0_24;
	add.s32 	%r84, %r106, %r3;
	mov.u32 	%r85, tile;
	add.s32 	%r86, %r85, %r84;
	ld.shared.u8 	%rs42, [%r86];
	add.s32 	%r87, %r106, %r32;
	cvt.s64.s32 	%rd19, %r87;
	add.s64 	%rd20, %rd2, %rd19;
	st.global.u8 	[%rd20], %rs42;
	ld.shared.u8 	%rs43, [%r86+1];
	st.global.u8 	[%rd20+1], %rs43;
	add.s32 	%r106, %r106, 2;
$L__BB0_24:
	and.b32  	%r88, %r51, 1;
	setp.eq.b32 	%p23, %r88, 1;
	not.pred 	%p24, %p23;
	@%p24 bra 	$L__BB0_26;
	add.s32 	%r89, %r106, %r3;
	mov.u32 	%r90, tile;
	add.s32 	%r91, %r90, %r89;
	ld.shared.u8 	%rs44, [%r91];
	add.s32 	%r92, %r106, %r32;
	cvt.s64.s32 	%rd21, %r92;
	add.s64 	%rd22, %rd2, %rd21;
	st.global.u8 	[%rd22], %rs44;
$L__BB0_26:
	ret;

}


// ===== COMPILED SASS (sm_100) =====

	.target	sm_100

	.elftype	@"ET_EXEC"


//--------------------- .note.nv.tkinfo           --------------------------
	.section	.note.nv.tkinfo,"",@"SHT_NOTE"
	.sectionflags	@"SHF_NOTE_NV_TKINFO"
	.tkinfo
        /*0018*/ 	.word	0x00000002
        /*0030*/ 	.string	""
        /*0030*/ 	.string	"ptxas"
        /*0030*/ 	.string	"Cuda compilation tools, release 13.0, V13.0.88"
        /*0030*/ 	.string	"Build cuda_13.0.r13.0/compiler.36424714_0"
        /*0030*/ 	.string	"-arch sm_100 -m 64 "



//--------------------- .note.nv.cuinfo           --------------------------
	.section	.note.nv.cuinfo,"",@"SHT_NOTE"
	.sectionflags	@"SHF_NOTE_NV_CUINFO"
        /*0018*/ 	.short	0x0002
        /*001a*/ 	.short	0x0064
        /*001c*/ 	.short	0x0082
	.zero		2


//--------------------- .nv.info                  --------------------------
	.section	.nv.info,"",@"SHT_CUDA_INFO"
	.align	4


	//----- nvinfo : EIATTR_REGCOUNT
	.align		4
        /*0000*/ 	.byte	0x04, 0x2f
        /*0002*/ 	.short	(.L_1 - .L_0)
	.align		4
.L_0:
        /*0004*/ 	.word	index@(vertical_flip_kernel_shared)
        /*0008*/ 	.word	0x00000020


	//----- nvinfo : EIATTR_FRAME_SIZE
	.align		4
.L_1:
        /*000c*/ 	.byte	0x04, 0x11
        /*000e*/ 	.short	(.L_3 - .L_2)
	.align		4
.L_2:
        /*0010*/ 	.word	index@(vertical_flip_kernel_shared)
        /*0014*/ 	.word	0x00000000


	//----- nvinfo : EIATTR_MIN_STACK_SIZE
	.align		4
.L_3:
        /*0018*/ 	.byte	0x04, 0x12
        /*001a*/ 	.short	(.L_5 - .L_4)
	.align		4
.L_4:
        /*001c*/ 	.word	index@(vertical_flip_kernel_shared)
        /*0020*/ 	.word	0x00000000
.L_5:


//--------------------- .nv.compat                --------------------------
	.section	.nv.compat,"",@"SHT_CUDA_COMPAT_INFO"
	.align	4
        /*0000*/ 	.byte	0x02, 0x09, 0x00, 0x00, 0x02, 0x02, 0x01, 0x00, 0x02, 0x05, 0x05, 0x00, 0x03, 0x07, 0x01, 0x01
        /*0010*/ 	.byte	0x02, 0x03, 0x00, 0x00, 0x02, 0x06, 0x01, 0x00, 0x04, 0x0b, 0x08, 0x00, 0x09, 0x00, 0x00, 0x00
        /*0020*/ 	.byte	0x00, 0x00, 0x00, 0x00


//--------------------- .nv.info.vertical_flip_kernel_shared --------------------------
	.section	.nv.info.vertical_flip_kernel_shared,"",@"SHT_CUDA_INFO"
	.sectionflags	@""
	.align	4


	//----- nvinfo : EIATTR_CUDA_API_VERSION
	.align		4
        /*0000*/ 	.byte	0x04, 0x37
        /*0002*/ 	.short	(.L_7 - .L_6)
.L_6:
        /*0004*/ 	.word	0x00000082


	//----- nvinfo : EIATTR_KPARAM_INFO
	.align		4
.L_7:
        /*0008*/ 	.byte	0x04, 0x17
        /*000a*/ 	.short	(.L_9 - .L_8)
.L_8:
        /*000c*/ 	.word	0x00000000
        /*0010*/ 	.short	0x0004
        /*0012*/ 	.short	0x0018
        /*0014*/ 	.byte	0x00, 0xf0, 0x11, 0x00


	//----- nvinfo : EIATTR_KPARAM_INFO
	.align		4
.L_9:
        /*0018*/ 	.byte	0x04, 0x17
        /*001a*/ 	.short	(.L_11 - .L_10)
.L_10:
        /*001c*/ 	.word	0x00000000
        /*0020*/ 	.short	0x0003
        /*0022*/ 	.short	0x0014
        /*0024*/ 	.byte	0x00, 0xf0, 0x11, 0x00


	//----- nvinfo : EIATTR_KPARAM_INFO
	.align		4
.L_11:
        /*0028*/ 	.byte	0x04, 0x17
        /*002a*/ 	.short	(.L_13 - .L_12)
.L_12:
        /*002c*/ 	.word	0x00000000
        /*0030*/ 	.short	0x0002
        /*0032*/ 	.short	0x0010
        /*0034*/ 	.byte	0x00, 0xf0, 0x11, 0x00


	//----- nvinfo : EIATTR_KPARAM_INFO
	.align		4
.L_13:
        /*0038*/ 	.byte	0x04, 0x17
        /*003a*/ 	.short	(.L_15 - .L_14)
.L_14:
        /*003c*/ 	.word	0x00000000
        /*0040*/ 	.short	0x0001
        /*0042*/ 	.short	0x0008
        /*0044*/ 	.byte	0x00, 0xf5, 0x21, 0x00


	//----- nvinfo : EIATTR_KPARAM_INFO
	.align		4
.L_15:
        /*0048*/ 	.byte	0x04, 0x17
        /*004a*/ 	.short	(.L_17 - .L_16)
.L_16:
        /*004c*/ 	.word	0x00000000
        /*0050*/ 	.short	0x0000
        /*0052*/ 	.short	0x0000
        /*0054*/ 	.byte	0x00, 0xf5, 0x21, 0x00


	//----- nvinfo : EIATTR_SPARSE_MMA_MASK
	.align		4
.L_17:
        /*0058*/ 	.byte	0x03, 0x50
        /*005a*/ 	.short	0x0000


	//----- nvinfo : EIATTR_MAXREG_COUNT
	.align		4
        /*005c*/ 	.byte	0x03, 0x1b
        /*005e*/ 	.short	0x00ff


	//----- nvinfo : EIATTR_NUM_BARRIERS
	.align		4
        /*0060*/ 	.byte	0x02, 0x4c
        /*0062*/ 	.byte	0x01
	.zero		1


	//----- nvinfo : EIATTR_MERCURY_ISA_VERSION
	.align		4
        /*0064*/ 	.byte	0x03, 0x5f
        /*0066*/ 	.short	0x0101


	//----- nvinfo : EIATTR_VRC_CTA_INIT_COUNT
	.align		4
        /*0068*/ 	.byte	0x02, 0x4a
	.zero		1
	.zero		1


	//----- nvinfo : EIATTR_EXIT_INSTR_OFFSETS
	.align		4
        /*006c*/ 	.byte	0x04, 0x1c
        /*006e*/ 	.short	(.L_19 - .L_18)


	//   ....[0]....
.L_18:
        /*0070*/ 	.word	0x00000920


	//   ....[1]....
        /*0074*/ 	.word	0x00000960


	//   ....[2]....
        /*0078*/ 	.word	0x00000bf0


	//   ....[3]....
        /*007c*/ 	.word	0x00000d50


	//   ....[4]....
        /*0080*/ 	.word	0x00000e70


	//   ....[5]....
        /*0084*/ 	.word	0x00000f20


	//----- nvinfo : EIATTR_CRS_STACK_SIZE
	.align		4
.L_19:
        /*0088*/ 	.byte	0x04, 0x1e
        /*008a*/ 	.short	(.L_21 - .L_20)
.L_20:
        /*008c*/ 	.word	0x00000000


	//----- nvinfo : EIATTR_CBANK_PARAM_SIZE
	.align		4
.L_21:
        /*0090*/ 	.byte	0x03, 0x19
        /*0092*/ 	.short	0x001c


	//----- nvinfo : EIATTR_PARAM_CBANK
	.align		4
        /*0094*/ 	.byte	0x04, 0x0a
        /*0096*/ 	.short	(.L_23 - .L_22)
	.align		4
.L_22:
        /*0098*/ 	.word	index@(.nv.constant0.vertical_flip_kernel_shared)
        /*009c*/ 	.short	0x0380
        /*009e*/ 	.short	0x001c


	//----- nvinfo : EIATTR_SW_WAR
	.align		4
.L_23:
        /*00a0*/ 	.byte	0x04, 0x36
        /*00a2*/ 	.short	(.L_25 - .L_24)
.L_24:
        /*00a4*/ 	.word	0x00000008
.L_25:


//--------------------- .nv.callgraph             --------------------------
	.section	.nv.callgraph,"",@"SHT_CUDA_CALLGRAPH"
	.align	4
	.sectionentsize	8
	.align		4
        /*0000*/ 	.word	0x00000000
	.align		4
        /*0004*/ 	.word	0xffffffff
	.align		4
        /*0008*/ 	.word	0x00000000
	.align		4
        /*000c*/ 	.word	0xfffffffe
	.align		4
        /*0010*/ 	.word	0x00000000
	.align		4
        /*0014*/ 	.word	0xfffffffd
	.align		4
        /*0018*/ 	.word	0x00000000
	.align		4
        /*001c*/ 	.word	0xfffffffc


//--------------------- .text.vertical_flip_kernel_shared --------------------------
	.section	.text.vertical_flip_kernel_shared,"ax",@progbits
	.align	128
        .global         vertical_flip_kernel_shared
        .type           vertical_flip_kernel_shared,@function
        .size           vertical_flip_kernel_shared,(.L_x_12 - vertical_flip_kernel_shared)
        .other          vertical_flip_kernel_shared,@"STO_CUDA_ENTRY STV_DEFAULT"
vertical_flip_kernel_shared:
.text.vertical_flip_kernel_shared:
[----:B------:R-:W-:Y:S01]  /*0000*/  LDC R1, c[0x0][0x37c] ;  /* 0x0000df00ff017b82 */ /* 0x000fe20000000800 */
[----:B------:R-:W0:Y:S07]  /*0010*/  S2R R4, SR_TID.Y ;  /* 0x0000000000047919 */ /* 0x000e2e0000002200 */
[----:B------:R-:W1:Y:S01]  /*0020*/  LDC R6, c[0x0][0x360] ;  /* 0x0000d800ff067b82 */ /* 0x000e620000000800 */
[----:B------:R-:W2:Y:S01]  /*0030*/  LDCU.64 UR8, c[0x0][0x390] ;  /* 0x00007200ff0877ac */ /* 0x000ea20008000a00 */
[----:B------:R-:W-:Y:S01]  /*0040*/  BSSY.RECONVERGENT B0, `(.L_x_0) ;  /* 0x000008c000007945 */ /* 0x000fe20003800200 */
[----:B------:R-:W1:Y:S01]  /*0050*/  S2R R3, SR_TID.X ;  /* 0x0000000000037919 */ /* 0x000e620000002100 */
[----:B------:R-:W3:Y:S04]  /*0060*/  LDCU.64 UR6, c[0x0][0x358] ;  /* 0x00006b00ff0677ac */ /* 0x000ee80008000a00 */
[----:B------:R-:W0:Y:S08]  /*0070*/  S2UR UR5, SR_CTAID.Y ;  /* 0x00000000000579c3 */ /* 0x000e300000002600 */
[----:B------:R-:W0:Y:S08]  /*0080*/  LDC R5, c[0x0][0x364] ;  /* 0x0000d900ff057b82 */ /* 0x000e300000000800 */
[----:B------:R-:W1:Y:S08]  /*0090*/  S2UR UR4, SR_CTAID.X ;  /* 0x00000000000479c3 */ /* 0x000e700000002500 */
[----:B------:R-:W4:Y:S01]  /*00a0*/  LDC R0, c[0x0][0x398] ;  /* 0x0000e600ff007b82 */ /* 0x000f220000000800 */
[----:B0-----:R-:W-:-:S05]  /*00b0*/  IMAD R2, R5, UR5, R4 ;  /* 0x0000000505027c24 */ /* 0x001fca000f8e0204 */
[----:B--2---:R-:W-:Y:S01]  /*00c0*/  ISETP.GE.AND P0, PT, R2, UR9, PT ;  /* 0x0000000902007c0c */ /* 0x004fe2000bf06270 */
[--C-:B-1----:R-:W-:Y:S02]  /*00d0*/  IMAD R7, R6, UR4, R3.reuse ;  /* 0x0000000406077c24 */ /* 0x102fe4000f8e0203 */
[----:B------:R-:W-:-:S03]  /*00e0*/  IMAD R3, R4, R6, R3 ;  /* 0x0000000604037224 */ /* 0x000fc600078e0203 */
[----:B------:R-:W-:-:S04]  /*00f0*/  ISETP.LT.AND P0, PT, R7, UR8, !P0 ;  /* 0x0000000807007c0c */ /* 0x000fc8000c701270 */
[----:B----4-:R-:W-:-:S13]  /*0100*/  ISETP.LT.OR P1, PT, R0, 0x1, !P0 ;  /* 0x000000010000780c */ /* 0x010fda0004721670 */
[----:B---3--:R-:W-:Y:S05]  /*0110*/  @P1 BRA `(.L_x_1) ;  /* 0x0000000400f81947 */ /* 0x008fea0003800000 */
[----:B------:R-:W-:Y:S01]  /*0120*/  ISETP.GE.U32.AND P2, PT, R0, 0x10, PT ;  /* 0x000000100000780c */ /* 0x000fe20003f46070 */
[----:B------:R-:W-:Y:S01]  /*0130*/  IMAD R9, R2, UR8, R7 ;  /* 0x0000000802097c24 */ /* 0x000fe2000f8e0207 */
[----:B------:R-:W-:Y:S01]  /*0140*/  LOP3.LUT R22, R0, 0xf, RZ, 0xc0, !PT ;  /* 0x0000000f00167812 */ /* 0x000fe200078ec0ff */
[----:B------:R-:W-:Y:S02]  /*0150*/  IMAD.MOV.U32 R6, RZ, RZ, RZ ;  /* 0x000000ffff067224 */ /* 0x000fe400078e00ff */
[----:B------:R-:W-:Y:S01]  /*0160*/  IMAD R9, R9, R0, RZ ;  /* 0x0000000009097224 */ /* 0x000fe200078e02ff */
[----:B------:R-:W-:-:S07]  /*0170*/  ISETP.NE.AND P1, PT, R22, RZ, PT ;  /* 0x000000ff1600720c */ /* 0x000fce0003f25270 */
[----:B------:R-:W-:Y:S06]  /*0180*/  @!P2 BRA `(.L_x_2) ;  /* 0x0000000000c4a947 */ /* 0x000fec0003800000 */
[----:B------:R-:W0:Y:S01]  /*0190*/  S2UR UR5, SR_CgaCtaId ;  /* 0x00000000000579c3 */ /* 0x000e220000008800 */
[----:B------:R-:W-:Y:S01]  /*01a0*/  UMOV UR4, 0x400 ;  /* 0x0000040000047882 */ /* 0x000fe20000000000 */
[----:B------:R-:W-:Y:S01]  /*01b0*/  LOP3.LUT R6, R0, 0x7ffffff0, RZ, 0xc0, !PT ;  /* 0x7ffffff000067812 */ /* 0x000fe200078ec0ff */
[----:B------:R-:W-:-:S04]  /*01c0*/  IMAD.MOV.U32 R11, RZ, RZ, R9 ;  /* 0x000000ffff0b7224 */ /* 0x000fc800078e0009 */
[----:B------:R-:W-:Y:S01]  /*01d0*/  IMAD.MOV R8, RZ, RZ, -R6 ;  /* 0x000000ffff087224 */ /* 0x000fe200078e0a06 */
[----:B0-----:R-:W-:-:S06]  /*01e0*/  ULEA UR4, UR5, UR4, 0x18 ;  /* 0x0000000405047291 */ /* 0x001fcc000f8ec0ff */
[----:B------:R-:W-:-:S04]  /*01f0*/  IMAD R10, R3, R0, UR4 ;  /* 0x00000004030a7e24 */ /* 0x000fc8000f8e0200 */
[----:B------:R-:W-:-:S07]  /*0200*/  VIADD R10, R10, 0x7 ;  /* 0x000000070a0a7836 */ /* 0x000fce0000000000 */
.L_x_3:
[----:B------:R-:W0:Y:S01]  /*0210*/  LDC.64 R4, c[0x0][0x380] ;  /* 0x0000e000ff047b82 */ /* 0x000e220000000a00 */
[----:B------:R-:W-:Y:S02]  /*0220*/  SHF.R.S32.HI R12, RZ, 0x1f, R11 ;  /* 0x0000001fff0c7819 */ /* 0x000fe4000001140b */
[----:B0-----:R-:W-:-:S04]  /*0230*/  IADD3 R4, P2, P3, R11, 0x7, R4 ;  /* 0x000000070b047810 */ /* 0x001fc80007b5e004 */
[----:B------:R-:W-:-:S05]  /*0240*/  IADD3.X R5, PT, PT, R12, R5, RZ, P2, P3 ;  /* 0x000000050c057210 */ /* 0x000fca00017e64ff */
[----:B------:R-:W2:Y:S04]  /*0250*/  LDG.E.U8 R13, desc[UR6][R4.64+-0x7] ;  /* 0xfffff906040d7981 */ /* 0x000ea8000c1e1100 */
[----:B------:R-:W3:Y:S04]  /*0260*/  LDG.E.U8 R15, desc[UR6][R4.64+-0x6] ;  /* 0xfffffa06040f7981 */ /* 0x000ee8000c1e1100 */
[----:B------:R-:W4:Y:S04]  /*0270*/  LDG.E.U8 R17, desc[UR6][R4.64+-0x5] ;  /* 0xfffffb0604117981 */ /* 0x000f28000c1e1100 */
[----:B------:R-:W5:Y:S04]  /*0280*/  LDG.E.U8 R19, desc[UR6][R4.64+-0x4] ;  /* 0xfffffc0604137981 */ /* 0x000f68000c1e1100 */
        /* <DEDUP_REMOVED lines=11> */
[----:B--2---:R0:W-:Y:S04]  /*0340*/  STS.U8 [R10+-0x7], R13 ;  /* 0xfffff90d0a007388 */ /* 0x0041e80000000000 */
[----:B0-----:R-:W2:Y:S01]  /*0350*/  LDG.E.U8 R13, desc[UR6][R4.64+0x6] ;  /* 0x00000606040d7981 */ /* 0x001ea2000c1e1100 */
[----:B------:R-:W-:-:S05]  /*0360*/  VIADD R8, R8, 0x10 ;  /* 0x0000001008087836 */ /* 0x000fca0000000000 */
[----:B------:R-:W-:Y:S01]  /*0370*/  ISETP.NE.AND P2, PT, R8, RZ, PT ;  /* 0x000000ff0800720c */ /* 0x000fe20003f45270 */
[----:B---3--:R-:W-:Y:S01]  /*0380*/  STS.U8 [R10+-0x6], R15 ;  /* 0xfffffa0f0a007388 */ /* 0x008fe20000000000 */
[----:B------:R-:W-:-:S03]  /*0390*/  VIADD R11, R11, 0x10 ;  /* 0x000000100b0b7836 */ /* 0x000fc60000000000 */
[----:B----4-:R-:W-:Y:S04]  /*03a0*/  STS.U8 [R10+-0x5], R17 ;  /* 0xfffffb110a007388 */ /* 0x010fe80000000000 */
[----:B-----5:R-:W-:Y:S04]  /*03b0*/  STS.U8 [R10+-0x4], R19 ;  /* 0xfffffc130a007388 */ /* 0x020fe80000000000 */
[----:B------:R-:W-:Y:S04]  /*03c0*/  STS.U8 [R10+-0x3], R21 ;  /* 0xfffffd150a007388 */ /* 0x000fe80000000000 */
[----:B------:R-:W-:Y:S04]  /*03d0*/  STS.U8 [R10+-0x2], R23 ;  /* 0xfffffe170a007388 */ /* 0x000fe80000000000 */
[----:B------:R-:W-:Y:S04]  /*03e0*/  STS.U8 [R10+-0x1], R25 ;  /* 0xffffff190a007388 */ /* 0x000fe80000000000 */
[----:B------:R-:W-:Y:S04]  /*03f0*/  STS.U8 [R10], R27 ;  /* 0x0000001b0a007388 */ /* 0x000fe80000000000 */
[----:B------:R-:W-:Y:S04]  /*0400*/  STS.U8 [R10+0x1], R29 ;  /* 0x0000011d0a007388 */ /* 0x000fe80000000000 */
[----:B------:R-:W-:Y:S04]  /*0410*/  STS.U8 [R10+0x2], R12 ;  /* 0x0000020c0a007388 */ /* 0x000fe80000000000 */
[----:B------:R-:W-:Y:S04]  /*0420*/  STS.U8 [R10+0x3], R14 ;  /* 0x0000030e0a007388 */ /* 0x000fe80000000000 */
[----:B------:R-:W-:Y:S04]  /*0430*/  STS.U8 [R10+0x4], R16 ;  /* 0x000004100a007388 */ /* 0x000fe80000000000 */
[----:B------:R-:W-:Y:S04]  /*0440*/  STS.U8 [R10+0x5], R18 ;  /* 0x000005120a007388 */ /* 0x000fe80000000000 */
[----:B------:R-:W-:Y:S04]  /*0450*/  STS.U8 [R10+0x7], R20 ;  /* 0x000007140a007388 */ /* 0x000fe80000000000 */
[----:B------:R-:W-:Y:S04]  /*0460*/  STS.U8 [R10+0x8], R24 ;  /* 0x000008180a007388 */ /* 0x000fe80000000000 */
[----:B--2---:R0:W-:Y:S02]  /*0470*/  STS.U8 [R10+0x6], R13 ;  /* 0x0000060d0a007388 */ /* 0x0041e40000000000 */
[----:B0-----:R-:W-:Y:S01]  /*0480*/  VIADD R10, R10, 0x10 ;  /* 0x000000100a0a7836 */ /* 0x001fe20000000000 */
[----:B------:R-:W-:Y:S06]  /*0490*/  @P2 BRA `(.L_x_3) ;  /* 0xfffffffc005c2947 */ /* 0x000fec000383ffff */
.L_x_2:
[----:B------:R-:W-:Y:S05]  /*04a0*/  @!P1 BRA `(.L_x_1) ;  /* 0x0000000400149947 */ /* 0x000fea0003800000 */
[----:B------:R-:W-:Y:S02]  /*04b0*/  ISETP.GE.U32.AND P1, PT, R22, 0x8, PT ;  /* 0x000000081600780c */ /* 0x000fe40003f26070 */
[----:B------:R-:W-:-:S04]  /*04c0*/  LOP3.LUT R13, R0, 0x7, RZ, 0xc0, !PT ;  /* 0x00000007000d7812 */ /* 0x000fc800078ec0ff */
[----:B------:R-:W-:-:S07]  /*04d0*/  ISETP.NE.AND P2, PT, R13, RZ, PT ;  /* 0x000000ff0d00720c */ /* 0x000fce0003f45270 */
[----:B------:R-:W-:Y:S06]  /*04e0*/  @!P1 BRA `(.L_x_4) ;  /* 0x0000000000649947 */ /* 0x000fec0003800000 */
[----:B------:R-:W0:Y:S01]  /*04f0*/  LDCU.64 UR4, c[0x0][0x380] ;  /* 0x00007000ff0477ac */ /* 0x000e220008000a00 */
[----:B------:R-:W-:-:S05]  /*0500*/  IMAD.IADD R5, R9, 0x1, R6 ;  /* 0x0000000109057824 */ /* 0x000fca00078e0206 */
[----:B0-----:R-:W-:-:S04]  /*0510*/  IADD3 R4, P1, PT, R5, UR4, RZ ;  /* 0x0000000405047c10 */ /* 0x001fc8000ff3e0ff */
[----:B------:R-:W-:-:S05]  /*0520*/  LEA.HI.X.SX32 R5, R5, UR5, 0x1, P1 ;  /* 0x0000000505057c11 */ /* 0x000fca00088f0eff */
[----:B------:R-:W2:Y:S04]  /*0530*/  LDG.E.U8 R8, desc[UR6][R4.64] ;  /* 0x0000000604087981 */ /* 0x000ea8000c1e1100 */
[----:B------:R-:W3:Y:S04]  /*0540*/  LDG.E.U8 R10, desc[UR6][R4.64+0x1] ;  /* 0x00000106040a7981 */ /* 0x000ee8000c1e1100 */
[----:B------:R-:W4:Y:S04]  /*0550*/  LDG.E.U8 R12, desc[UR6][R4.64+0x2] ;  /* 0x00000206040c7981 */ /* 0x000f28000c1e1100 */
[----:B------:R-:W5:Y:S04]  /*0560*/  LDG.E.U8 R14, desc[UR6][R4.64+0x3] ;  /* 0x00000306040e7981 */ /* 0x000f68000c1e1100 */
[----:B------:R-:W5:Y:S04]  /*0570*/  LDG.E.U8 R16, desc[UR6][R4.64+0x4] ;  /* 0x0000040604107981 */ /* 0x000f68000c1e1100 */
[----:B------:R-:W5:Y:S04]  /*0580*/  LDG.E.U8 R18, desc[UR6][R4.64+0x5] ;  /* 0x0000050604127981 */ /* 0x000f68000c1e1100 */
[----:B------:R-:W5:Y:S04]  /*0590*/  LDG.E.U8 R20, desc[UR6][R4.64+0x6] ;  /* 0x0000060604147981 */ /* 0x000f68000c1e1100 */
[----:B------:R-:W5:Y:S01]  /*05a0*/  LDG.E.U8 R22, desc[UR6][R4.64+0x7] ;  /* 0x0000070604167981 */ /* 0x000f62000c1e1100 */
[----:B------:R-:W0:Y:S01]  /*05b0*/  S2UR UR5, SR_CgaCtaId ;  /* 0x00000000000579c3 */ /* 0x000e220000008800 */
[----:B------:R-:W-:Y:S01]  /*05c0*/  UMOV UR4, 0x400 ;  /* 0x0000040000047882 */ /* 0x000fe20000000000 */
[----:B------:R-:W-:-:S02]  /*05d0*/  IMAD R11, R3, R0, R6 ;  /* 0x00000000030b7224 */ /* 0x000fc400078e0206 */
[----:B------:R-:W-:Y:S01]  /*05e0*/  VIADD R6, R6, 0x8 ;  /* 0x0000000806067836 */ /* 0x000fe20000000000 */
[----:B0-----:R-:W-:-:S09]  /*05f0*/  ULEA UR4, UR5, UR4, 0x18 ;  /* 0x0000000405047291 */ /* 0x001fd2000f8ec0ff */
[----:B--2---:R0:W-:Y:S04]  /*0600*/  STS.U8 [R11+UR4], R8 ;  /* 0x000000080b007988 */ /* 0x0041e80008000004 */
[----:B---3--:R0:W-:Y:S04]  /*0610*/  STS.U8 [R11+UR4+0x1], R10 ;  /* 0x0000010a0b007988 */ /* 0x0081e80008000004 */
[----:B----4-:R0:W-:Y:S04]  /*0620*/  STS.U8 [R11+UR4+0x2], R12 ;  /* 0x0000020c0b007988 */ /* 0x0101e80008000004 */
[----:B-----5:R0:W-:Y:S04]  /*0630*/  STS.U8 [R11+UR4+0x3], R14 ;  /* 0x0000030e0b007988 */ /* 0x0201e80008000004 */
[----:B------:R0:W-:Y:S04]  /*0640*/  STS.U8 [R11+UR4+0x4], R16 ;  /* 0x000004100b007988 */ /* 0x0001e80008000004 */
[----:B------:R0:W-:Y:S04]  /*0650*/  STS.U8 [R11+UR4+0x5], R18 ;  /* 0x000005120b007988 */ /* 0x0001e80008000004 */
[----:B------:R0:W-:Y:S04]  /*0660*/  STS.U8 [R11+UR4+0x6], R20 ;  /* 0x000006140b007988 */ /* 0x0001e80008000004 */
[----:B------:R0:W-:Y:S02]  /*0670*/  STS.U8 [R11+UR4+0x7], R22 ;  /* 0x000007160b007988 */ /* 0x0001e40008000004 */
.L_x_4:
[----:B------:R-:W-:Y:S05]  /*0680*/  @!P2 BRA `(.L_x_1) ;  /* 0x00000000009ca947 */ /* 0x000fea0003800000 */
[----:B------:R-:W-:Y:S02]  /*0690*/  ISETP.GE.U32.AND P1, PT, R13, 0x4, PT ;  /* 0x000000040d00780c */ /* 0x000fe40003f26070 */
[----:B0-----:R-:W-:-:S04]  /*06a0*/  LOP3.LUT R8, R0, 0x3, RZ, 0xc0, !PT ;  /* 0x0000000300087812 */ /* 0x001fc800078ec0ff */
        /* <DEDUP_REMOVED lines=18> */
[----:B-----5:R0:W-:Y:S02]  /*07d0*/  STS.U8 [R11+UR4+0x3], R16 ;  /* 0x000003100b007988 */ /* 0x0201e40008000004 */
.L_x_5:
[----:B------:R-:W-:Y:S05]  /*07e0*/  @!P2 BRA `(.L_x_1) ;  /* 0x000000000044a947 */ /* 0x000fea0003800000 */
[----:B------:R-:W1:Y:S01]  /*07f0*/  S2UR UR5, SR_CgaCtaId ;  /* 0x00000000000579c3 */ /* 0x000e620000008800 */
[----:B------:R-:W-:Y:S01]  /*0800*/  UMOV UR4, 0x400 ;  /* 0x0000040000047882 */ /* 0x000fe20000000000 */
[--C-:B------:R-:W-:Y:S01]  /*0810*/  IMAD R4, R3, R0, R6.reuse ;  /* 0x0000000003047224 */ /* 0x100fe200078e0206 */
[----:B------:R-:W2:Y:S01]  /*0820*/  LDCU.64 UR10, c[0x0][0x380] ;  /* 0x00007000ff0a77ac */ /* 0x000ea20008000a00 */
[----:B------:R-:W-:Y:S02]  /*0830*/  IMAD.IADD R9, R9, 0x1, R6 ;  /* 0x0000000109097824 */ /* 0x000fe400078e0206 */
[----:B------:R-:W-:Y:S01]  /*0840*/  IMAD.MOV R8, RZ, RZ, -R8 ;  /* 0x000000ffff087224 */ /* 0x000fe200078e0a08 */
[----:B-1----:R-:W-:-:S06]  /*0850*/  ULEA UR4, UR5, UR4, 0x18 ;  /* 0x0000000405047291 */ /* 0x002fcc000f8ec0ff */
[----:B--2---:R-:W-:-:S07]  /*0860*/  VIADD R6, R4, UR4 ;  /* 0x0000000404067c36 */ /* 0x004fce0008000000 */
.L_x_6:
[----:B------:R-:W-:-:S04]  /*0870*/  IADD3 R4, P1, PT, R9, UR10, RZ ;  /* 0x0000000a09047c10 */ /* 0x000fc8000ff3e0ff */
[----:B------:R-:W-:-:S06]  /*0880*/  LEA.HI.X.SX32 R5, R9, UR11, 0x1, P1 ;  /* 0x0000000b09057c11 */ /* 0x000fcc00088f0eff */
[----:B------:R-:W2:Y:S01]  /*0890*/  LDG.E.U8 R5, desc[UR6][R4.64] ;  /* 0x0000000604057981 */ /* 0x000ea2000c1e1100 */
[----:B------:R-:W-:Y:S02]  /*08a0*/  VIADD R8, R8, 0x1 ;  /* 0x0000000108087836 */ /* 0x000fe40000000000 */
[----:B------:R-:W-:-:S03]  /*08b0*/  VIADD R9, R9, 0x1 ;  /* 0x0000000109097836 */ /* 0x000fc60000000000 */
[----:B------:R-:W-:Y:S01]  /*08c0*/  ISETP.NE.AND P1, PT, R8, RZ, PT ;  /* 0x000000ff0800720c */ /* 0x000fe20003f25270 */
[----:B--2---:R1:W-:Y:S02]  /*08d0*/  STS.U8 [R6], R5 ;  /* 0x0000000506007388 */ /* 0x0043e40000000000 */
[----:B-1----:R-:W-:-:S10]  /*08e0*/  VIADD R6, R6, 0x1 ;  /* 0x0000000106067836 */ /* 0x002fd40000000000 */
[----:B------:R-:W-:Y:S05]  /*08f0*/  @P1 BRA `(.L_x_6) ;  /* 0xfffffffc00dc1947 */ /* 0x000fea000383ffff */
.L_x_1:
[----:B------:R-:W-:Y:S05]  /*0900*/  BSYNC.RECONVERGENT B0 ;  /* 0x0000000000007941 */ /* 0x000fea0003800200 */
.L_x_0:
[----:B------:R-:W-:Y:S06]  /*0910*/  BAR.SYNC.DEFER_BLOCKING 0x0 ;  /* 0x0000000000007b1d */ /* 0x000fec0000010000 */
[----:B------:R-:W-:Y:S05]  /*0920*/  @!P0 EXIT ;  /* 0x000000000000894d */ /* 0x000fea0003800000 */
[----:B------:R-:W-:Y:S02]  /*0930*/  ISETP.GE.AND P0, PT, R0, 0x1, PT ;  /* 0x000000010000780c */ /* 0x000fe40003f06270 */
[----:B------:R-:W-:-:S05]  /*0940*/  LOP3.LUT R2, RZ, R2, RZ, 0x33, !PT ;  /* 0x00000002ff027212 */ /* 0x000fca00078e33ff */
[----:B------:R-:W-:-:S06]  /*0950*/  VIADD R2, R2, UR9 ;  /* 0x0000000902027c36 */ /* 0x000fcc0008000000 */
[----:B------:R-:W-:Y:S05]  /*0960*/  @!P0 EXIT ;  /* 0x000000000000894d */ /* 0x000fea0003800000 */
[----:B------:R-:W-:Y:S01]  /*0970*/  ISETP.GE.U32.AND P1, PT, R0, 0x8, PT ;  /* 0x000000080000780c */ /* 0x000fe20003f26070 */
[----:B------:R-:W-:Y:S01]  /*0980*/  IMAD R9, R2, UR8, R7 ;  /* 0x0000000802097c24 */ /* 0x000fe2000f8e0207 */
[----:B0-----:R-:W-:Y:S01]  /*0990*/  LOP3.LUT R14, R0, 0x7, RZ, 0xc0, !PT ;  /* 0x00000007000e7812 */ /* 0x001fe200078ec0ff */
        /* <DEDUP_REMOVED lines=9> */
[----:B------:R-:W1:Y:S01]  /*0a30*/  LDC.64 R4, c[0x0][0x388] ;  /* 0x0000e200ff047b82 */ /* 0x000e620000000a00 */
[----:B0-----:R-:W-:-:S06]  /*0a40*/  ULEA UR4, UR5, UR4, 0x18 ;  /* 0x0000000405047291 */ /* 0x001fcc000f8ec0ff */
[----:B------:R-:W-:-:S04]  /*0a50*/  IMAD R10, R3, R0, UR4 ;  /* 0x00000004030a7e24 */ /* 0x000fc8000f8e0200 */
[----:B------:R-:W-:-:S07]  /*0a60*/  VIADD R10, R10, 0x3 ;  /* 0x000000030a0a7836 */ /* 0x000fce0000000000 */
.L_x_8:
[----:B0-----:R-:W0:Y:S01]  /*0a70*/  LDS.U8 R13, [R10+-0x3] ;  /* 0xfffffd000a0d7984 */ /* 0x001e220000000000 */
[----:B------:R-:W-:Y:S01]  /*0a80*/  SHF.R.S32.HI R12, RZ, 0x1f, R11 ;  /* 0x0000001fff0c7819 */ /* 0x000fe2000001140b */
[----:B------:R-:W-:Y:S01]  /*0a90*/  VIADD R8, R8, 0x8 ;  /* 0x0000000808087836 */ /* 0x000fe20000000000 */
[C---:B-1----:R-:W-:Y:S01]  /*0aa0*/  IADD3 R6, P1, P2, R11.reuse, 0x3, R4 ;  /* 0x000000030b067810 */ /* 0x042fe20007a3e004 */
[----:B------:R-:W1:Y:S01]  /*0ab0*/  LDS.U8 R15, [R10+-0x2] ;  /* 0xfffffe000a0f7984 */ /* 0x000e620000000000 */
[----:B------:R-:W-:Y:S02]  /*0ac0*/  VIADD R11, R11, 0x8 ;  /* 0x000000080b0b7836 */ /* 0x000fe40000000000 */
[----:B------:R-:W-:Y:S01]  /*0ad0*/  IADD3.X R7, PT, PT, R12, R5, RZ, P1, P2 ;  /* 0x000000050c077210 */ /* 0x000fe20000fe44ff */
[----:B------:R-:W2:Y:S01]  /*0ae0*/  LDS.U8 R17, [R10+-0x1] ;  /* 0xffffff000a117984 */ /* 0x000ea20000000000 */
[----:B------:R-:W-:-:S03]  /*0af0*/  ISETP.NE.AND P1, PT, R8, RZ, PT ;  /* 0x000000ff0800720c */ /* 0x000fc60003f25270 */
[----:B------:R-:W3:Y:S04]  /*0b00*/  LDS.U8 R19, [R10] ;  /* 0x000000000a137984 */ /* 0x000ee80000000000 */
[----:B------:R-:W4:Y:S04]  /*0b10*/  LDS.U8 R21, [R10+0x1] ;  /* 0x000001000a157984 */ /* 0x000f280000000000 */
[----:B------:R-:W5:Y:S04]  /*0b20*/  LDS.U8 R23, [R10+0x2] ;  /* 0x000002000a177984 */ /* 0x000f680000000000 */
[----:B------:R-:W5:Y:S04]  /*0b30*/  LDS.U8 R25, [R10+0x3] ;  /* 0x000003000a197984 */ /* 0x000f680000000000 */
[----:B------:R0:W5:Y:S02]  /*0b40*/  LDS.U8 R27, [R10+0x4] ;  /* 0x000004000a1b7984 */ /* 0x0001640000000000 */
[----:B0-----:R-:W-:-:S02]  /*0b50*/  VIADD R10, R10, 0x8 ;  /* 0x000000080a0a7836 */ /* 0x001fc40000000000 */
[----:B------:R0:W-:Y:S04]  /*0b60*/  STG.E.U8 desc[UR6][R6.64+-0x3], R13 ;  /* 0xfffffd0d06007986 */ /* 0x0001e8000c101106 */
[----:B-1----:R0:W-:Y:S04]  /*0b70*/  STG.E.U8 desc[UR6][R6.64+-0x2], R15 ;  /* 0xfffffe0f06007986 */ /* 0x0021e8000c101106 */
[----:B--2---:R0:W-:Y:S04]  /*0b80*/  STG.E.U8 desc[UR6][R6.64+-0x1], R17 ;  /* 0xffffff1106007986 */ /* 0x0041e8000c101106 */
[----:B---3--:R0:W-:Y:S04]  /*0b90*/  STG.E.U8 desc[UR6][R6.64], R19 ;  /* 0x0000001306007986 */ /* 0x0081e8000c101106 */
[----:B----4-:R0:W-:Y:S04]  /*0ba0*/  STG.E.U8 desc[UR6][R6.64+0x1], R21 ;  /* 0x0000011506007986 */ /* 0x0101e8000c101106 */
[----:B-----5:R0:W-:Y:S04]  /*0bb0*/  STG.E.U8 desc[UR6][R6.64+0x2], R23 ;  /* 0x0000021706007986 */ /* 0x0201e8000c101106 */
[----:B------:R0:W-:Y:S04]  /*0bc0*/  STG.E.U8 desc[UR6][R6.64+0x3], R25 ;  /* 0x0000031906007986 */ /* 0x0001e8000c101106 */
[----:B------:R0:W-:Y:S01]  /*0bd0*/  STG.E.U8 desc[UR6][R6.64+0x4], R27 ;  /* 0x0000041b06007986 */ /* 0x0001e2000c101106 */
[----:B------:R-:W-:Y:S05]  /*0be0*/  @P1 BRA `(.L_x_8) ;  /* 0xfffffffc00a01947 */ /* 0x000fea000383ffff */
.L_x_7:
[----:B------:R-:W-:Y:S05]  /*0bf0*/  @!P0 EXIT ;  /* 0x000000000000894d */ /* 0x000fea0003800000 */
[----:B------:R-:W-:Y:S02]  /*0c00*/  ISETP.GE.U32.AND P0, PT, R14, 0x4, PT ;  /* 0x000000040e00780c */ /* 0x000fe40003f06070 */
[----:B------:R-:W-:-:S04]  /*0c10*/  LOP3.LUT R8, R0, 0x3, RZ, 0xc0, !PT ;  /* 0x0000000300087812 */ /* 0x000fc800078ec0ff */
[----:B------:R-:W-:-:S07]  /*0c20*/  ISETP.NE.AND P1, PT, R8, RZ, PT ;  /* 0x000000ff0800720c */ /* 0x000fce0003f25270 */
[----:B------:R-:W-:Y:S06]  /*0c30*/  @!P0 BRA `(.L_x_9) ;  /* 0x0000000000448947 */ /* 0x000fec0003800000 */
[----:B------:R-:W1:Y:S01]  /*0c40*/  S2UR UR5, SR_CgaCtaId ;  /* 0x00000000000579c3 */ /* 0x000e620000008800 */
[----:B------:R-:W-:Y:S01]  /*0c50*/  UMOV UR4, 0x400 ;  /* 0x0000040000047882 */ /* 0x000fe20000000000 */
[--C-:B0-----:R-:W-:Y:S02]  /*0c60*/  IMAD R6, R3, R0, R2.reuse ;  /* 0x0000000003067224 */ /* 0x101fe400078e0202 */
[----:B------:R-:W-:Y:S02]  /*0c70*/  IMAD.IADD R5, R9, 0x1, R2 ;  /* 0x0000000109057824 */ /* 0x000fe400078e0202 */
[----:B------:R-:W-:Y:S01]  /*0c80*/  VIADD R2, R2, 0x4 ;  /* 0x0000000402027836 */ /* 0x000fe20000000000 */
[----:B-1----:R-:W-:-:S09]  /*0c90*/  ULEA UR4, UR5, UR4, 0x18 ;  /* 0x0000000405047291 */ /* 0x002fd2000f8ec0ff */
[----:B------:R-:W0:Y:S04]  /*0ca0*/  LDS.U8 R7, [R6+UR4] ;  /* 0x0000000406077984 */ /* 0x000e280008000000 */
[----:B------:R-:W1:Y:S04]  /*0cb0*/  LDS.U8 R11, [R6+UR4+0x1] ;  /* 0x00000104060b7984 */ /* 0x000e680008000000 */
[----:B------:R-:W2:Y:S04]  /*0cc0*/  LDS.U8 R13, [R6+UR4+0x2] ;  /* 0x00000204060d7984 */ /* 0x000ea80008000000 */
[----:B------:R-:W3:Y:S01]  /*0cd0*/  LDS.U8 R15, [R6+UR4+0x3] ;  /* 0x00000304060f7984 */ /* 0x000ee20008000000 */
[----:B------:R-:W4:Y:S02]  /*0ce0*/  LDCU.64 UR4, c[0x0][0x388] ;  /* 0x00007100ff0477ac */ /* 0x000f240008000a00 */
[----:B----4-:R-:W-:-:S04]  /*0cf0*/  IADD3 R4, P0, PT, R5, UR4, RZ ;  /* 0x0000000405047c10 */ /* 0x010fc8000ff1e0ff */
[----:B------:R-:W-:-:S05]  /*0d00*/  LEA.HI.X.SX32 R5, R5, UR5, 0x1, P0 ;  /* 0x0000000505057c11 */ /* 0x000fca00080f0eff */
[----:B0-----:R4:W-:Y:S04]  /*0d10*/  STG.E.U8 desc[UR6][R4.64], R7 ;  /* 0x0000000704007986 */ /* 0x0019e8000c101106 */
[----:B-1----:R4:W-:Y:S04]  /*0d20*/  STG.E.U8 desc[UR6][R4.64+0x1], R11 ;  /* 0x0000010b04007986 */ /* 0x0029e8000c101106 */
[----:B--2---:R4:W-:Y:S04]  /*0d30*/  STG.E.U8 desc[UR6][R4.64+0x2], R13 ;  /* 0x0000020d04007986 */ /* 0x0049e8000c101106 */
[----:B---3--:R4:W-:Y:S02]  /*0d40*/  STG.E.U8 desc[UR6][R4.64+0x3], R15 ;  /* 0x0000030f04007986 */ /* 0x0089e4000c101106 */
.L_x_9:
[----:B------:R-:W-:Y:S05]  /*0d50*/  @!P1 EXIT ;  /* 0x000000000000994d */ /* 0x000fea0003800000 */
[----:B------:R-:W-:Y:S02]  /*0d60*/  ISETP.NE.AND P0, PT, R8, 0x1, PT ;  /* 0x000000010800780c */ /* 0x000fe40003f05270 */
[----:B----4-:R-:W-:-:S04]  /*0d70*/  LOP3.LUT R4, R0, 0x1, RZ, 0xc0, !PT ;  /* 0x0000000100047812 */ /* 0x010fc800078ec0ff */
[----:B------:R-:W-:-:S07]  /*0d80*/  ISETP.NE.U32.AND P1, PT, R4, 0x1, PT ;  /* 0x000000010400780c */ /* 0x000fce0003f25070 */
        /* <DEDUP_REMOVED lines=8> */
[----:B------:R-:W1:Y:S01]  /*0e10*/  LDS.U8 R11, [R6+UR4+0x1] ;  /* 0x00000104060b7984 */ /* 0x000e620008000000 */
[----:B------:R-:W2:Y:S02]  /*0e20*/  LDCU.64 UR4, c[0x0][0x388] ;  /* 0x00007100ff0477ac */ /* 0x000ea40008000a00 */
[----:B--2---:R-:W-:-:S04]  /*0e30*/  IADD3 R4, P0, PT, R5, UR4, RZ ;  /* 0x0000000405047c10 */ /* 0x004fc8000ff1e0ff */
[----:B------:R-:W-:-:S05]  /*0e40*/  LEA.HI.X.SX32 R5, R5, UR5, 0x1, P0 ;  /* 0x0000000505057c11 */ /* 0x000fca00080f0eff */
[----:B0-----:R2:W-:Y:S04]  /*0e50*/  STG.E.U8 desc[UR6][R4.64], R7 ;  /* 0x0000000704007986 */ /* 0x0015e8000c101106 */
[----:B-1----:R2:W-:Y:S02]  /*0e60*/  STG.E.U8 desc[UR6][R4.64+0x1], R11 ;  /* 0x0000010b04007986 */ /* 0x0025e4000c101106 */
.L_x_10:
[----:B------:R-:W-:Y:S05]  /*0e70*/  @P1 EXIT ;  /* 0x000000000000194d */ /* 0x000fea0003800000 */
[----:B------:R-:W1:Y:S01]  /*0e80*/  S2UR UR5, SR_CgaCtaId ;  /* 0x00000000000579c3 */ /* 0x000e620000008800 */
[----:B------:R-:W-:Y:S01]  /*0e90*/  UMOV UR4, 0x400 ;  /* 0x0000040000047882 */ /* 0x000fe20000000000 */
[--C-:B------:R-:W-:Y:S02]  /*0ea0*/  IMAD R0, R3, R0, R2.reuse ;  /* 0x0000000003007224 */ /* 0x100fe400078e0202 */
[----:B------:R-:W-:Y:S01]  /*0eb0*/  IMAD.IADD R9, R9, 0x1, R2 ;  /* 0x0000000109097824 */ /* 0x000fe200078e0202 */
[----:B-1----:R-:W-:-:S09]  /*0ec0*/  ULEA UR4, UR5, UR4, 0x18 ;  /* 0x0000000405047291 */ /* 0x002fd2000f8ec0ff */
[----:B--2---:R-:W1:Y:S02]  /*0ed0*/  LDS.U8 R5, [R0+UR4] ;  /* 0x0000000400057984 */ /* 0x004e640008000000 */
[----:B------:R-:W2:Y:S02]  /*0ee0*/  LDCU.64 UR4, c[0x0][0x388] ;  /* 0x00007100ff0477ac */ /* 0x000ea40008000a00 */
[----:B--2---:R-:W-:-:S04]  /*0ef0*/  IADD3 R2, P0, PT, R9, UR4, RZ ;  /* 0x0000000409027c10 */ /* 0x004fc8000ff1e0ff */
[----:B------:R-:W-:-:S05]  /*0f00*/  LEA.HI.X.SX32 R3, R9, UR5, 0x1, P0 ;  /* 0x0000000509037c11 */ /* 0x000fca00080f0eff */
[----:B-1----:R-:W-:Y:S01]  /*0f10*/  STG.E.U8 desc[UR6][R2.64], R5 ;  /* 0x0000000502007986 */ /* 0x002fe2000c101106 */
[----:B------:R-:W-:Y:S05]  /*0f20*/  EXIT ;  /* 0x000000000000794d */ /* 0x000fea0003800000 */
.L_x_11:
[----:B------:R-:W-:-:S00]  /*0f30*/  BRA `(.L_x_11) ;  /* 0xfffffffc00fc7947 */ /* 0x000fc0000383ffff */
[----:B------:R-:W-:-:S00]  /*0f40*/  NOP ;  /* 0x0000000000007918 */ /* 0x000fc00000000000 */
        /* <DEDUP_REMOVED lines=11> */
.L_x_12:


//--------------------- .nv.shared.vertical_flip_kernel_shared --------------------------
	.section	.nv.shared.vertical_flip_kernel_shared,"aw",@nobits
	.sectionflags	@""
	.align	16
	.zero		1024


//--------------------- .nv.shared.reserved.0     --------------------------
	.section	.nv.shared.reserved.0,"aw",@nobits
	.weak		__nv_reservedSMEM_offset_0_alias
	.size		__nv_reservedSMEM_offset_0_alias, 0, 64
	.other		__nv_reservedSMEM_offset_0_alias,@"STO_CUDA_RESERVED_SHARED STV_DEFAULT"
__nv_reservedSMEM_offset_0_alias:
	.zero		0
	.zero		64


//--------------------- .nv.constant0.vertical_flip_kernel_shared --------------------------
	.section	.nv.constant0.vertical_flip_kernel_shared,"a",@progbits
	.sectionflags	@""
	.align	4
.nv.constant0.vertical_flip_kernel_shared:
	.zero		924


//--------------------- SYMBOLS --------------------------

	.type		.nv.reservedSmem.offset0,@object
	.size		.nv.reservedSmem.offset0,0x4
	.type		.nv.reservedSmem.cap,@object
	.size		.nv.reservedSmem.cap,0x4
